//
// Generated by NVIDIA NVVM Compiler
//
// Compiler Build ID: CL-36424714
// Cuda compilation tools, release 13.0, V13.0.88
// Based on NVVM 20.0.0
//

.version 9.0
.target sm_100
.address_size 64

	// .globl	_Z24cuda_simple_dgemm_kernelPKfS0_Pfmmm

.visible .entry _Z24cuda_simple_dgemm_kernelPKfS0_Pfmmm(
	.param .u64 .ptr .align 1 _Z24cuda_simple_dgemm_kernelPKfS0_Pfmmm_param_0,
	.param .u64 .ptr .align 1 _Z24cuda_simple_dgemm_kernelPKfS0_Pfmmm_param_1,
	.param .u64 .ptr .align 1 _Z24cuda_simple_dgemm_kernelPKfS0_Pfmmm_param_2,
	.param .u64 _Z24cuda_simple_dgemm_kernelPKfS0_Pfmmm_param_3,
	.param .u64 _Z24cuda_simple_dgemm_kernelPKfS0_Pfmmm_param_4,
	.param .u64 _Z24cuda_simple_dgemm_kernelPKfS0_Pfmmm_param_5
)
{
	.reg .pred 	%p<13>;
	.reg .b32 	%r<30>;
	.reg .b32 	%f<68>;
	.reg .b64 	%rd<64>;
	.reg .b64 	%fd<61>;

	ld.param.u64 	%rd16, [_Z24cuda_simple_dgemm_kernelPKfS0_Pfmmm_param_0];
	ld.param.u64 	%rd17, [_Z24cuda_simple_dgemm_kernelPKfS0_Pfmmm_param_1];
	ld.param.u64 	%rd14, [_Z24cuda_simple_dgemm_kernelPKfS0_Pfmmm_param_3];
	ld.param.u64 	%rd18, [_Z24cuda_simple_dgemm_kernelPKfS0_Pfmmm_param_4];
	ld.param.u64 	%rd15, [_Z24cuda_simple_dgemm_kernelPKfS0_Pfmmm_param_5];
	cvta.to.global.u64 	%rd1, %rd17;
	cvta.to.global.u64 	%rd2, %rd16;
	mov.u32 	%r9, %ntid.y;
	mov.u32 	%r10, %ctaid.y;
	mov.u32 	%r11, %tid.y;
	mad.lo.s32 	%r1, %r9, %r10, %r11;
	cvt.u64.u32 	%rd19, %r1;
	mov.u32 	%r12, %ntid.x;
	mov.u32 	%r13, %ctaid.x;
	mov.u32 	%r14, %tid.x;
	mad.lo.s32 	%r2, %r12, %r13, %r14;
	cvt.u64.u32 	%rd20, %r2;
	setp.le.u64 	%p1, %rd14, %rd19;
	setp.le.u64 	%p2, %rd18, %rd20;
	or.pred  	%p3, %p1, %p2;
	@%p3 bra 	$L__BB0_14;
	setp.eq.s64 	%p4, %rd15, 0;
	mov.f32 	%f67, 0f00000000;
	@%p4 bra 	$L__BB0_13;
	cvt.u32.u64 	%r3, %rd14;
	cvt.u32.u64 	%r15, %rd15;
	mul.lo.s32 	%r4, %r2, %r15;
	setp.lt.u64 	%p5, %rd15, 8;
	mov.f32 	%f67, 0f00000000;
	mov.b64 	%rd62, 0;
	@%p5 bra 	$L__BB0_5;
	and.b64  	%rd62, %rd15, -8;
	mov.f32 	%f67, 0f00000000;
	shl.b64 	%rd26, %rd14, 32;
	shr.s64 	%rd27, %rd26, 30;
	shl.b32 	%r16, %r3, 3;
	mov.u32 	%r28, %r1;
	mov.u32 	%r29, %r4;
	mov.u64 	%rd60, %rd62;
$L__BB0_4:
	.pragma "nounroll";
	mul.wide.s32 	%rd22, %r28, 4;
	add.s64 	%rd23, %rd2, %rd22;
	ld.global.f32 	%f17, [%rd23];
	cvt.f64.f32 	%fd1, %f17;
	mul.wide.s32 	%rd24, %r29, 4;
	add.s64 	%rd25, %rd1, %rd24;
	ld.global.f32 	%f18, [%rd25];
	cvt.f64.f32 	%fd2, %f18;
	cvt.f64.f32 	%fd3, %f67;
	fma.rn.f64 	%fd4, %fd1, %fd2, %fd3;
	cvt.rn.f32.f64 	%f19, %fd4;
	add.s64 	%rd28, %rd23, %rd27;
	ld.global.f32 	%f20, [%rd28];
	cvt.f64.f32 	%fd5, %f20;
	ld.global.f32 	%f21, [%rd25+4];
	cvt.f64.f32 	%fd6, %f21;
	cvt.f64.f32 	%fd7, %f19;
	fma.rn.f64 	%fd8, %fd5, %fd6, %fd7;
	cvt.rn.f32.f64 	%f22, %fd8;
	add.s64 	%rd29, %rd28, %rd27;
	ld.global.f32 	%f23, [%rd29];
	cvt.f64.f32 	%fd9, %f23;
	ld.global.f32 	%f24, [%rd25+8];
	cvt.f64.f32 	%fd10, %f24;
	cvt.f64.f32 	%fd11, %f22;
	fma.rn.f64 	%fd12, %fd9, %fd10, %fd11;
	cvt.rn.f32.f64 	%f25, %fd12;
	add.s64 	%rd30, %rd29, %rd27;
	ld.global.f32 	%f26, [%rd30];
	cvt.f64.f32 	%fd13, %f26;
	ld.global.f32 	%f27, [%rd25+12];
	cvt.f64.f32 	%fd14, %f27;
	cvt.f64.f32 	%fd15, %f25;
	fma.rn.f64 	%fd16, %fd13, %fd14, %fd15;
	cvt.rn.f32.f64 	%f28, %fd16;
	add.s64 	%rd31, %rd30, %rd27;
	ld.global.f32 	%f29, [%rd31];
	cvt.f64.f32 	%fd17, %f29;
	ld.global.f32 	%f30, [%rd25+16];
	cvt.f64.f32 	%fd18, %f30;
	cvt.f64.f32 	%fd19, %f28;
	fma.rn.f64 	%fd20, %fd17, %fd18, %fd19;
	cvt.rn.f32.f64 	%f31, %fd20;
	add.s64 	%rd32, %rd31, %rd27;
	ld.global.f32 	%f32, [%rd32];
	cvt.f64.f32 	%fd21, %f32;
	ld.global.f32 	%f33, [%rd25+20];
	cvt.f64.f32 	%fd22, %f33;
	cvt.f64.f32 	%fd23, %f31;
	fma.rn.f64 	%fd24, %fd21, %fd22, %fd23;
	cvt.rn.f32.f64 	%f34, %fd24;
	add.s64 	%rd33, %rd32, %rd27;
	ld.global.f32 	%f35, [%rd33];
	cvt.f64.f32 	%fd25, %f35;
	ld.global.f32 	%f36, [%rd25+24];
	cvt.f64.f32 	%fd26, %f36;
	cvt.f64.f32 	%fd27, %f34;
	fma.rn.f64 	%fd28, %fd25, %fd26, %fd27;
	cvt.rn.f32.f64 	%f37, %fd28;
	add.s64 	%rd34, %rd33, %rd27;
	ld.global.f32 	%f38, [%rd34];
	cvt.f64.f32 	%fd29, %f38;
	ld.global.f32 	%f39, [%rd25+28];
	cvt.f64.f32 	%fd30, %f39;
	cvt.f64.f32 	%fd31, %f37;
	fma.rn.f64 	%fd32, %fd29, %fd30, %fd31;
	cvt.rn.f32.f64 	%f67, %fd32;
	add.s64 	%rd60, %rd60, -8;
	add.s32 	%r29, %r29, 8;
	add.s32 	%r28, %r28, %r16;
	setp.ne.s64 	%p6, %rd60, 0;
	@%p6 bra 	$L__BB0_4;
$L__BB0_5:
	and.b64  	%rd7, %rd15, 7;
	setp.eq.s64 	%p7, %rd7, 0;
	@%p7 bra 	$L__BB0_13;
	and.b64  	%rd8, %rd15, 3;
	setp.lt.u64 	%p8, %rd7, 4;
	@%p8 bra 	$L__BB0_8;
	cvt.u32.u64 	%r17, %rd62;
	mad.lo.s32 	%r18, %r17, %r3, %r1;
	mul.wide.s32 	%rd35, %r18, 4;
	add.s64 	%rd36, %rd2, %rd35;
	ld.global.f32 	%f41, [%rd36];
	cvt.f64.f32 	%fd33, %f41;
	add.s32 	%r19, %r4, %r17;
	mul.wide.s32 	%rd37, %r19, 4;
	add.s64 	%rd38, %rd1, %rd37;
	ld.global.f32 	%f42, [%rd38];
	cvt.f64.f32 	%fd34, %f42;
	cvt.f64.f32 	%fd35, %f67;
	fma.rn.f64 	%fd36, %fd33, %fd34, %fd35;
	cvt.rn.f32.f64 	%f43, %fd36;
	shl.b64 	%rd39, %rd14, 32;
	shr.s64 	%rd40, %rd39, 30;
	add.s64 	%rd41, %rd36, %rd40;
	ld.global.f32 	%f44, [%rd41];
	cvt.f64.f32 	%fd37, %f44;
	ld.global.f32 	%f45, [%rd38+4];
	cvt.f64.f32 	%fd38, %f45;
	cvt.f64.f32 	%fd39, %f43;
	fma.rn.f64 	%fd40, %fd37, %fd38, %fd39;
	cvt.rn.f32.f64 	%f46, %fd40;
	add.s64 	%rd42, %rd41, %rd40;
	ld.global.f32 	%f47, [%rd42];
	cvt.f64.f32 	%fd41, %f47;
	ld.global.f32 	%f48, [%rd38+8];
	cvt.f64.f32 	%fd42, %f48;
	cvt.f64.f32 	%fd43, %f46;
	fma.rn.f64 	%fd44, %fd41, %fd42, %fd43;
	cvt.rn.f32.f64 	%f49, %fd44;
	add.s64 	%rd43, %rd42, %rd40;
	ld.global.f32 	%f50, [%rd43];
	cvt.f64.f32 	%fd45, %f50;
	ld.global.f32 	%f51, [%rd38+12];
	cvt.f64.f32 	%fd46, %f51;
	cvt.f64.f32 	%fd47, %f49;
	fma.rn.f64 	%fd48, %fd45, %fd46, %fd47;
	cvt.rn.f32.f64 	%f67, %fd48;
	add.s64 	%rd62, %rd62, 4;
$L__BB0_8:
	setp.eq.s64 	%p9, %rd8, 0;
	@%p9 bra 	$L__BB0_13;
	setp.eq.s64 	%p10, %rd8, 1;
	@%p10 bra 	$L__BB0_11;
	cvt.u32.u64 	%r20, %rd62;
	mad.lo.s32 	%r21, %r20, %r3, %r1;
	mul.wide.s32 	%rd44, %r21, 4;
	add.s64 	%rd45, %rd2, %rd44;
	ld.global.f32 	%f53, [%rd45];
	cvt.f64.f32 	%fd49, %f53;
	add.s32 	%r22, %r4, %r20;
	mul.wide.s32 	%rd46, %r22, 4;
	add.s64 	%rd47, %rd1, %rd46;
	ld.global.f32 	%f54, [%rd47];
	cvt.f64.f32 	%fd50, %f54;
	cvt.f64.f32 	%fd51, %f67;
	fma.rn.f64 	%fd52, %fd49, %fd50, %fd51;
	cvt.rn.f32.f64 	%f55, %fd52;
	shl.b64 	%rd48, %rd14, 32;
	shr.s64 	%rd49, %rd48, 30;
	add.s64 	%rd50, %rd45, %rd49;
	ld.global.f32 	%f56, [%rd50];
	cvt.f64.f32 	%fd53, %f56;
	ld.global.f32 	%f57, [%rd47+4];
	cvt.f64.f32 	%fd54, %f57;
	cvt.f64.f32 	%fd55, %f55;
	fma.rn.f64 	%fd56, %fd53, %fd54, %fd55;
	cvt.rn.f32.f64 	%f67, %fd56;
	add.s64 	%rd62, %rd62, 2;
$L__BB0_11:
	and.b64  	%rd51, %rd15, 1;
	setp.eq.b64 	%p11, %rd51, 1;
	not.pred 	%p12, %p11;
	@%p12 bra 	$L__BB0_13;
	cvt.u32.u64 	%r23, %rd62;
	mad.lo.s32 	%r24, %r23, %r3, %r1;
	mul.wide.s32 	%rd52, %r24, 4;
	add.s64 	%rd53, %rd2, %rd52;
	ld.global.f32 	%f58, [%rd53];
	cvt.f64.f32 	%fd57, %f58;
	add.s32 	%r25, %r4, %r23;
	mul.wide.s32 	%rd54, %r25, 4;
	add.s64 	%rd55, %rd1, %rd54;
	ld.global.f32 	%f59, [%rd55];
	cvt.f64.f32 	%fd58, %f59;
	cvt.f64.f32 	%fd59, %f67;
	fma.rn.f64 	%fd60, %fd57, %fd58, %fd59;
	cvt.rn.f32.f64 	%f67, %fd60;
$L__BB0_13:
	ld.param.u64 	%rd59, [_Z24cuda_simple_dgemm_kernelPKfS0_Pfmmm_param_2];
	cvt.u32.u64 	%r26, %rd14;
	mad.lo.s32 	%r27, %r2, %r26, %r1;
	cvta.to.global.u64 	%rd56, %rd59;
	mul.wide.s32 	%rd57, %r27, 4;
	add.s64 	%rd58, %rd56, %rd57;
	st.global.f32 	[%rd58], %f67;
$L__BB0_14:
	ret;

}


// ===== COMPILED SASS (sm_100) =====

	.target	sm_100

	.elftype	@"ET_EXEC"


//--------------------- .note.nv.tkinfo           --------------------------
	.section	.note.nv.tkinfo,"",@"SHT_NOTE"
	.sectionflags	@"SHF_NOTE_NV_TKINFO"
	.tkinfo
        /*0018*/ 	.word	0x00000002
        /*0030*/ 	.string	""
        /*0030*/ 	.string	"ptxas"
        /*0030*/ 	.string	"Cuda compilation tools, release 13.0, V13.0.88"
        /*0030*/ 	.string	"Build cuda_13.0.r13.0/compiler.36424714_0"
        /*0030*/ 	.string	"-arch sm_100 -m 64 "



//--------------------- .note.nv.cuinfo           --------------------------
	.section	.note.nv.cuinfo,"",@"SHT_NOTE"
	.sectionflags	@"SHF_NOTE_NV_CUINFO"
        /*0018*/ 	.short	0x0002
        /*001a*/ 	.short	0x0064
        /*001c*/ 	.short	0x0082
	.zero		2


//--------------------- .nv.info                  --------------------------
	.section	.nv.info,"",@"SHT_CUDA_INFO"
	.align	4


	//----- nvinfo : EIATTR_REGCOUNT
	.align		4
        /*0000*/ 	.byte	0x04, 0x2f
        /*0002*/ 	.short	(.L_1 - .L_0)
	.align		4
.L_0:
        /*0004*/ 	.word	index@(_Z24cuda_simple_dgemm_kernelPKfS0_Pfmmm)
        /*0008*/ 	.word	0x00000020


	//----- nvinfo : EIATTR_FRAME_SIZE
	.align		4
.L_1:
        /*000c*/ 	.byte	0x04, 0x11
        /*000e*/ 	.short	(.L_3 - .L_2)
	.align		4
.L_2:
        /*0010*/ 	.word	index@(_Z24cuda_simple_dgemm_kernelPKfS0_Pfmmm)
        /*0014*/ 	.word	0x00000000


	//----- nvinfo : EIATTR_MIN_STACK_SIZE
	.align		4
.L_3:
        /*0018*/ 	.byte	0x04, 0x12
        /*001a*/ 	.short	(.L_5 - .L_4)
	.align		4
.L_4:
        /*001c*/ 	.word	index@(_Z24cuda_simple_dgemm_kernelPKfS0_Pfmmm)
        /*0020*/ 	.word	0x00000000
.L_5:


//--------------------- .nv.compat                --------------------------
	.section	.nv.compat,"",@"SHT_CUDA_COMPAT_INFO"
	.align	4
        /*0000*/ 	.byte	0x02, 0x09, 0x00, 0x00, 0x02, 0x02, 0x01, 0x00, 0x02, 0x05, 0x05, 0x00, 0x03, 0x07, 0x01, 0x01
        /*0010*/ 	.byte	0x02, 0x03, 0x00, 0x00, 0x02, 0x06, 0x01, 0x00, 0x04, 0x0b, 0x08, 0x00, 0x01, 0x00, 0x00, 0x00
        /*0020*/ 	.byte	0x00, 0x00, 0x00, 0x00


//--------------------- .nv.info._Z24cuda_simple_dgemm_kernelPKfS0_Pfmmm --------------------------
	.section	.nv.info._Z24cuda_simple_dgemm_kernelPKfS0_Pfmmm,"",@"SHT_CUDA_INFO"
	.sectionflags	@""
	.align	4


	//----- nvinfo : EIATTR_CUDA_API_VERSION
	.align		4
        /*0000*/ 	.byte	0x04, 0x37
        /*0002*/ 	.short	(.L_7 - .L_6)
.L_6:
        /*0004*/ 	.word	0x00000082


	//----- nvinfo : EIATTR_KPARAM_INFO
	.align		4
.L_7:
        /*0008*/ 	.byte	0x04, 0x17
        /*000a*/ 	.short	(.L_9 - .L_8)
.L_8:
        /*000c*/ 	.word	0x00000000
        /*0010*/ 	.short	0x0005
        /*0012*/ 	.short	0x0028
        /*0014*/ 	.byte	0x00, 0xf0, 0x21, 0x00


	//----- nvinfo : EIATTR_KPARAM_INFO
	.align		4
.L_9:
        /*0018*/ 	.byte	0x04, 0x17
        /*001a*/ 	.short	(.L_11 - .L_10)
.L_10:
        /*001c*/ 	.word	0x00000000
        /*0020*/ 	.short	0x0004
        /*0022*/ 	.short	0x0020
        /*0024*/ 	.byte	0x00, 0xf0, 0x21, 0x00


	//----- nvinfo : EIATTR_KPARAM_INFO
	.align		4
.L_11:
        /*0028*/ 	.byte	0x04, 0x17
        /*002a*/ 	.short	(.L_13 - .L_12)
.L_12:
        /*002c*/ 	.word	0x00000000
        /*0030*/ 	.short	0x0003
        /*0032*/ 	.short	0x0018
        /*0034*/ 	.byte	0x00, 0xf0, 0x21, 0x00


	//----- nvinfo : EIATTR_KPARAM_INFO
	.align		4
.L_13:
        /*0038*/ 	.byte	0x04, 0x17
        /*003a*/ 	.short	(.L_15 - .L_14)
.L_14:
        /*003c*/ 	.word	0x00000000
        /*0040*/ 	.short	0x0002
        /*0042*/ 	.short	0x0010
        /*0044*/ 	.byte	0x00, 0xf5, 0x21, 0x00


	//----- nvinfo : EIATTR_KPARAM_INFO
	.align		4
.L_15:
        /*0048*/ 	.byte	0x04, 0x17
        /*004a*/ 	.short	(.L_17 - .L_16)
.L_16:
        /*004c*/ 	.word	0x00000000
        /*0050*/ 	.short	0x0001
        /*0052*/ 	.short	0x0008
        /*0054*/ 	.byte	0x00, 0xf5, 0x21, 0x00


	//----- nvinfo : EIATTR_KPARAM_INFO
	.align		4
.L_17:
        /*0058*/ 	.byte	0x04, 0x17
        /*005a*/ 	.short	(.L_19 - .L_18)
.L_18:
        /*005c*/ 	.word	0x00000000
        /*0060*/ 	.short	0x0000
        /*0062*/ 	.short	0x0000
        /*0064*/ 	.byte	0x00, 0xf5, 0x21, 0x00


	//----- nvinfo : EIATTR_SPARSE_MMA_MASK
	.align		4
.L_19:
        /*0068*/ 	.byte	0x03, 0x50
        /*006a*/ 	.short	0x0000


	//----- nvinfo : EIATTR_MAXREG_COUNT
	.align		4
        /*006c*/ 	.byte	0x03, 0x1b
        /*006e*/ 	.short	0x00ff


	//----- nvinfo : EIATTR_MERCURY_ISA_VERSION
	.align		4
        /*0070*/ 	.byte	0x03, 0x5f
        /*0072*/ 	.short	0x0101


	//----- nvinfo : EIATTR_VRC_CTA_INIT_COUNT
	.align		4
        /*0074*/ 	.byte	0x02, 0x4a
	.zero		1
	.zero		1


	//----- nvinfo : EIATTR_EXIT_INSTR_OFFSETS
	.align		4
        /*0078*/ 	.byte	0x04, 0x1c
        /*007a*/ 	.short	(.L_21 - .L_20)


	//   ....[0]....
.L_20:
        /*007c*/ 	.word	0x000000f0


	//   ....[1]....
        /*0080*/ 	.word	0x00000db0


	//----- nvinfo : EIATTR_CBANK_PARAM_SIZE
	.align		4
.L_21:
        /*0084*/ 	.byte	0x03, 0x19
        /*0086*/ 	.short	0x0030


	//----- nvinfo : EIATTR_PARAM_CBANK
	.align		4
        /*0088*/ 	.byte	0x04, 0x0a
        /*008a*/ 	.short	(.L_23 - .L_22)
	.align		4
.L_22:
        /*008c*/ 	.word	index@(.nv.constant0._Z24cuda_simple_dgemm_kernelPKfS0_Pfmmm)
        /*0090*/ 	.short	0x0380
        /*0092*/ 	.short	0x0030


	//----- nvinfo : EIATTR_SW_WAR
	.align		4
.L_23:
        /*0094*/ 	.byte	0x04, 0x36
        /*0096*/ 	.short	(.L_25 - .L_24)
.L_24:
        /*0098*/ 	.word	0x00000008
.L_25:


//--------------------- .nv.callgraph             --------------------------
	.section	.nv.callgraph,"",@"SHT_CUDA_CALLGRAPH"
	.align	4
	.sectionentsize	8
	.align		4
        /*0000*/ 	.word	0x00000000
	.align		4
        /*0004*/ 	.word	0xffffffff
	.align		4
        /*0008*/ 	.word	0x00000000
	.align		4
        /*000c*/ 	.word	0xfffffffe
	.align		4
        /*0010*/ 	.word	0x00000000
	.align		4
        /*0014*/ 	.word	0xfffffffd
	.align		4
        /*0018*/ 	.word	0x00000000
	.align		4
        /*001c*/ 	.word	0xfffffffc


//--------------------- .text._Z24cuda_simple_dgemm_kernelPKfS0_Pfmmm --------------------------
	.section	.text._Z24cuda_simple_dgemm_kernelPKfS0_Pfmmm,"ax",@progbits
	.align	128
        .global         _Z24cuda_simple_dgemm_kernelPKfS0_Pfmmm
        .type           _Z24cuda_simple_dgemm_kernelPKfS0_Pfmmm,@function
        .size           _Z24cuda_simple_dgemm_kernelPKfS0_Pfmmm,(.L_x_6 - _Z24cuda_simple_dgemm_kernelPKfS0_Pfmmm)
        .other          _Z24cuda_simple_dgemm_kernelPKfS0_Pfmmm,@"STO_CUDA_ENTRY STV_DEFAULT"
_Z24cuda_simple_dgemm_kernelPKfS0_Pfmmm:
.text._Z24cuda_simple_dgemm_kernelPKfS0_Pfmmm:
[----:B------:R-:W-:Y:S01]  /*0000*/  LDC R1, c[0x0][0x37c] ;  /* 0x0000df00ff017b82 */ /* 0x000fe20000000800 */
[----:B------:R-:W0:Y:S01]  /*0010*/  S2R R3, SR_CTAID.X ;  /* 0x0000000000037919 */ /* 0x000e220000002500 */
[----:B------:R-:W1:Y:S06]  /*0020*/  LDCU UR4, c[0x0][0x364] ;  /* 0x00006c80ff0477ac */ /* 0x000e6c0008000800 */
[----:B------:R-:W2:Y:S01]  /*0030*/  LDC.64 R12, c[0x0][0x398] ;  /* 0x0000e600ff0c7b82 */ /* 0x000ea20000000a00 */
[----:B------:R-:W0:Y:S01]  /*0040*/  S2R R2, SR_TID.X ;  /* 0x0000000000027919 */ /* 0x000e220000002100 */
[----:B------:R-:W0:Y:S01]  /*0050*/  LDCU UR5, c[0x0][0x360] ;  /* 0x00006c00ff0577ac */ /* 0x000e220008000800 */
[----:B------:R-:W1:Y:S01]  /*0060*/  S2R R5, SR_CTAID.Y ;  /* 0x0000000000057919 */ /* 0x000e620000002600 */
[----:B------:R-:W3:Y:S01]  /*0070*/  LDCU.64 UR6, c[0x0][0x3a0] ;  /* 0x00007400ff0677ac */ /* 0x000ee20008000a00 */
[----:B------:R-:W1:Y:S01]  /*0080*/  S2R R0, SR_TID.Y ;  /* 0x0000000000007919 */ /* 0x000e620000002200 */
[----:B0-----:R-:W-:-:S05]  /*0090*/  IMAD R3, R3, UR5, R2 ;  /* 0x0000000503037c24 */ /* 0x001fca000f8e0202 */
[----:B---3--:R-:W-:Y:S01]  /*00a0*/  ISETP.GE.U32.AND P1, PT, R3, UR6, PT ;  /* 0x0000000603007c0c */ /* 0x008fe2000bf26070 */
[----:B-1----:R-:W-:-:S03]  /*00b0*/  IMAD R5, R5, UR4, R0 ;  /* 0x0000000405057c24 */ /* 0x002fc6000f8e0200 */
[----:B------:R-:W-:Y:S02]  /*00c0*/  ISETP.GE.U32.AND.EX P1, PT, RZ, UR7, PT, P1 ;  /* 0x00000007ff007c0c */ /* 0x000fe4000bf26110 */
[----:B--2---:R-:W-:-:S04]  /*00d0*/  ISETP.GE.U32.AND P0, PT, R5, R12, PT ;  /* 0x0000000c0500720c */ /* 0x004fc80003f06070 */
[----:B------:R-:W-:-:S13]  /*00e0*/  ISETP.GE.U32.OR.EX P0, PT, RZ, R13, P1, P0 ;  /* 0x0000000dff00720c */ /* 0x000fda0000f06500 */
[----:B------:R-:W-:Y:S05]  /*00f0*/  @P0 EXIT ;  /* 0x000000000000094d */ /* 0x000fea0003800000 */
[----:B------:R-:W0:Y:S01]  /*0100*/  LDCU.64 UR6, c[0x0][0x3a8] ;  /* 0x00007500ff0677ac */ /* 0x000e220008000a00 */
[----:B------:R-:W-:Y:S01]  /*0110*/  IMAD.MOV.U32 R23, RZ, RZ, RZ ;  /* 0x000000ffff177224 */ /* 0x000fe200078e00ff */
[----:B------:R-:W1:Y:S01]  /*0120*/  LDCU.64 UR8, c[0x0][0x358] ;  /* 0x00006b00ff0877ac */ /* 0x000e620008000a00 */
[----:B0-----:R-:W-:-:S04]  /*0130*/  UISETP.NE.U32.AND UP0, UPT, UR6, URZ, UPT ;  /* 0x000000ff0600728c */ /* 0x001fc8000bf05070 */
[----:B------:R-:W-:-:S09]  /*0140*/  UISETP.NE.AND.EX UP0, UPT, UR7, URZ, UPT, UP0 ;  /* 0x000000ff0700728c */ /* 0x000fd2000bf05300 */
[----:B-1----:R-:W-:Y:S05]  /*0150*/  BRA.U !UP0, `(.L_x_0) ;  /* 0x0000000d08047547 */ /* 0x002fea000b800000 */
[----:B------:R-:W-:Y:S02]  /*0160*/  UISETP.GE.U32.AND UP1, UPT, UR6, 0x8, UPT ;  /* 0x000000080600788c */ /* 0x000fe4000bf26070 */
[----:B------:R-:W-:Y:S01]  /*0170*/  IMAD R2, R3, UR6, RZ ;  /* 0x0000000603027c24 */ /* 0x000fe2000f8e02ff */
[----:B------:R-:W-:Y:S01]  /*0180*/  ULOP3.LUT UR10, UR6, 0x7, URZ, 0xc0, !UPT ;  /* 0x00000007060a7892 */ /* 0x000fe2000f8ec0ff */
[----:B------:R-:W-:Y:S01]  /*0190*/  IMAD.MOV.U32 R23, RZ, RZ, RZ ;  /* 0x000000ffff177224 */ /* 0x000fe200078e00ff */
[----:B------:R-:W-:Y:S02]  /*01a0*/  UISETP.GE.U32.AND.EX UP1, UPT, UR7, URZ, UPT, UP1 ;  /* 0x000000ff0700728c */ /* 0x000fe4000bf26110 */
[----:B------:R-:W-:Y:S01]  /*01b0*/  UISETP.NE.U32.AND UP0, UPT, UR10, URZ, UPT ;  /* 0x000000ff0a00728c */ /* 0x000fe2000bf05070 */
[----:B------:R-:W-:-:S03]  /*01c0*/  UMOV UR4, URZ ;  /* 0x000000ff00047c82 */ /* 0x000fc60008000000 */
[----:B------:R-:W-:-:S03]  /*01d0*/  UISETP.NE.AND.EX UP0, UPT, URZ, URZ, UPT, UP0 ;  /* 0x000000ffff00728c */ /* 0x000fc6000bf05300 */
[----:B------:R-:W-:Y:S08]  /*01e0*/  BRA.U !UP1, `(.L_x_1) ;  /* 0x0000000509647547 */ /* 0x000ff0000b800000 */
[----:B------:R-:W0:Y:S01]  /*01f0*/  LDC.64 R10, c[0x0][0x380] ;  /* 0x0000e000ff0a7b82 */ /* 0x000e220000000a00 */
[----:B------:R-:W-:Y:S01]  /*0200*/  ULOP3.LUT UR4, UR6, 0xfffffff8, URZ, 0xc0, !UPT ;  /* 0xfffffff806047892 */ /* 0x000fe2000f8ec0ff */
[----:B------:R-:W-:Y:S01]  /*0210*/  HFMA2 R23, -RZ, RZ, 0, 0 ;  /* 0x00000000ff177431 */ /* 0x000fe200000001ff */
[--C-:B------:R-:W-:Y:S01]  /*0220*/  SHF.R.S64 R4, RZ, 0x1e, R12.reuse ;  /* 0x0000001eff047819 */ /* 0x100fe2000000100c */
[----:B------:R-:W-:Y:S01]  /*0230*/  IMAD.MOV.U32 R7, RZ, RZ, R5 ;  /* 0x000000ffff077224 */ /* 0x000fe200078e0005 */
[----:B------:R-:W-:Y:S01]  /*0240*/  SHF.R.S32.HI R6, RZ, 0x1e, R12 ;  /* 0x0000001eff067819 */ /* 0x000fe2000001140c */
[----:B------:R-:W-:Y:S01]  /*0250*/  IMAD.MOV.U32 R0, RZ, RZ, R2 ;  /* 0x000000ffff007224 */ /* 0x000fe200078e0002 */
[----:B------:R-:W1:Y:S01]  /*0260*/  LDCU UR7, c[0x0][0x3ac] ;  /* 0x00007580ff0777ac */ /* 0x000e620008000800 */
[----:B------:R-:W2:Y:S01]  /*0270*/  LDC.64 R8, c[0x0][0x388] ;  /* 0x0000e200ff087b82 */ /* 0x000ea20000000a00 */
[----:B------:R-:W-:-:S05]  /*0280*/  UMOV UR5, UR4 ;  /* 0x0000000400057c82 */ /* 0x000fca0008000000 */
.L_x_2:
[----:B0-----:R-:W-:-:S04]  /*0290*/  IMAD.WIDE R16, R7, 0x4, R10 ;  /* 0x0000000407107825 */ /* 0x001fc800078e020a */
[----:B--2---:R-:W-:Y:S01]  /*02a0*/  IMAD.WIDE R14, R0, 0x4, R8 ;  /* 0x00000004000e7825 */ /* 0x004fe200078e0208 */
[----:B------:R-:W2:Y:S04]  /*02b0*/  LDG.E R29, desc[UR8][R16.64] ;  /* 0x00000008101d7981 */ /* 0x000ea8000c1e1900 */
[----:B---3--:R-:W3:Y:S01]  /*02c0*/  LDG.E R19, desc[UR8][R14.64] ;  /* 0x000000080e137981 */ /* 0x008ee2000c1e1900 */
[----:B------:R-:W-:-:S03]  /*02d0*/  IADD3 R26, P0, PT, R16, R4, RZ ;  /* 0x00000004101a7210 */ /* 0x000fc60007f1e0ff */
[----:B----4-:R-:W4:Y:S01]  /*02e0*/  LDG.E R18, desc[UR8][R14.64+0x4] ;  /* 0x000004080e127981 */ /* 0x010f22000c1e1900 */
[----:B------:R-:W-:-:S05]  /*02f0*/  IADD3.X R27, PT, PT, R17, R6, RZ, P0, !PT ;  /* 0x00000006111b7210 */ /* 0x000fca00007fe4ff */
[----:B------:R-:W5:Y:S01]  /*0300*/  LDG.E R22, desc[UR8][R26.64] ;  /* 0x000000081a167981 */ /* 0x000f62000c1e1900 */
[----:B------:R-:W-:-:S05]  /*0310*/  IADD3 R20, P0, PT, R26, R4, RZ ;  /* 0x000000041a147210 */ /* 0x000fca0007f1e0ff */
[----:B------:R-:W-:Y:S01]  /*0320*/  IMAD.X R21, R27, 0x1, R6, P0 ;  /* 0x000000011b157824 */ /* 0x000fe200000e0606 */
[----:B------:R-:W5:Y:S04]  /*0330*/  LDG.E R26, desc[UR8][R14.64+0x8] ;  /* 0x000008080e1a7981 */ /* 0x000f68000c1e1900 */
[----:B------:R0:W5:Y:S01]  /*0340*/  LDG.E R13, desc[UR8][R20.64] ;  /* 0x00000008140d7981 */ /* 0x000162000c1e1900 */
[----:B------:R-:W-:Y:S03]  /*0350*/  F2F.F64.F32 R24, R23 ;  /* 0x0000001700187310 */ /* 0x000fe60000201800 */
[----:B------:R-:W5:Y:S05]  /*0360*/  LDG.E R27, desc[UR8][R14.64+0xc] ;  /* 0x00000c080e1b7981 */ /* 0x000f6a000c1e1900 */
[----:B--2---:R-:W-:Y:S08]  /*0370*/  F2F.F64.F32 R28, R29 ;  /* 0x0000001d001c7310 */ /* 0x004ff00000201800 */
[----:B---3--:R-:W2:Y:S02]  /*0380*/  F2F.F64.F32 R16, R19 ;  /* 0x0000001300107310 */ /* 0x008ea40000201800 */
[----:B--2---:R-:W-:Y:S01]  /*0390*/  DFMA R24, R28, R16, R24 ;  /* 0x000000101c18722b */ /* 0x004fe20000000018 */
[----:B------:R-:W-:-:S04]  /*03a0*/  IADD3 R16, P0, PT, R20, R4, RZ ;  /* 0x0000000414107210 */ /* 0x000fc80007f1e0ff */
[----:B------:R-:W-:-:S05]  /*03b0*/  IADD3.X R17, PT, PT, R21, R6, RZ, P0, !PT ;  /* 0x0000000615117210 */ /* 0x000fca00007fe4ff */
[----:B------:R2:W3:Y:S01]  /*03c0*/  LDG.E R28, desc[UR8][R16.64] ;  /* 0x00000008101c7981 */ /* 0x0004e2000c1e1900 */
[----:B------:R-:W0:Y:S08]  /*03d0*/  F2F.F32.F64 R24, R24 ;  /* 0x0000001800187310 */ /* 0x000e300000301000 */
[----:B----4-:R-:W-:Y:S08]  /*03e0*/  F2F.F64.F32 R18, R18 ;  /* 0x0000001200127310 */ /* 0x010ff00000201800 */
[----:B0-----:R-:W-:Y:S08]  /*03f0*/  F2F.F64.F32 R20, R24 ;  /* 0x0000001800147310 */ /* 0x001ff00000201800 */
[----:B-----5:R-:W0:Y:S01]  /*0400*/  F2F.F64.F32 R22, R22 ;  /* 0x0000001600167310 */ /* 0x020e220000201800 */
[----:B--2---:R-:W-:-:S05]  /*0410*/  IADD3 R16, P0, PT, R16, R4, RZ ;  /* 0x0000000410107210 */ /* 0x004fca0007f1e0ff */
[----:B------:R-:W-:-:S05]  /*0420*/  IMAD.X R17, R17, 0x1, R6, P0 ;  /* 0x0000000111117824 */ /* 0x000fca00000e0606 */
[----:B------:R2:W4:Y:S01]  /*0430*/  LDG.E R29, desc[UR8][R16.64] ;  /* 0x00000008101d7981 */ /* 0x000522000c1e1900 */
[----:B0-----:R-:W-:-:S03]  /*0440*/  DFMA R20, R22, R18, R20 ;  /* 0x000000121614722b */ /* 0x001fc60000000014 */
[----:B------:R-:W5:Y:S03]  /*0450*/  LDG.E R23, desc[UR8][R14.64+0x10] ;  /* 0x000010080e177981 */ /* 0x000f66000c1e1900 */
[----:B------:R-:W0:Y:S08]  /*0460*/  F2F.F32.F64 R22, R20 ;  /* 0x0000001400167310 */ /* 0x000e300000301000 */
[----:B------:R1:W-:Y:S08]  /*0470*/  F2F.F64.F32 R18, R26 ;  /* 0x0000001a00127310 */ /* 0x0003f00000201800 */
[----:B------:R-:W-:Y:S01]  /*0480*/  F2F.F64.F32 R20, R13 ;  /* 0x0000000d00147310 */ /* 0x000fe20000201800 */
[----:B-1----:R-:W4:Y:S07]  /*0490*/  LDG.E R26, desc[UR8][R14.64+0x18] ;  /* 0x000018080e1a7981 */ /* 0x002f2e000c1e1900 */
[----:B0-----:R0:W1:Y:S02]  /*04a0*/  F2F.F64.F32 R24, R22 ;  /* 0x0000001600187310 */ /* 0x0010640000201800 */
[----:B0-----:R-:W4:Y:S01]  /*04b0*/  LDG.E R22, desc[UR8][R14.64+0x14] ;  /* 0x000014080e167981 */ /* 0x001f22000c1e1900 */
[----:B-1----:R-:W-:Y:S01]  /*04c0*/  DFMA R18, R20, R18, R24 ;  /* 0x000000121412722b */ /* 0x002fe20000000018 */
[----:B------:R-:W-:-:S02]  /*04d0*/  IADD3 R24, P0, PT, R16, R4, RZ ;  /* 0x0000000410187210 */ /* 0x000fc40007f1e0ff */
[----:B------:R-:W4:Y:S02]  /*04e0*/  LDG.E R14, desc[UR8][R14.64+0x1c] ;  /* 0x00001c080e0e7981 */ /* 0x000f24000c1e1900 */
[----:B------:R-:W-:Y:S01]  /*04f0*/  IADD3.X R25, PT, PT, R17, R6, RZ, P0, !PT ;  /* 0x0000000611197210 */ /* 0x000fe200007fe4ff */
[----:B--2---:R-:W0:Y:S04]  /*0500*/  F2F.F32.F64 R16, R18 ;  /* 0x0000001200107310 */ /* 0x004e280000301000 */
[----:B------:R-:W2:Y:S04]  /*0510*/  LDG.E R13, desc[UR8][R24.64] ;  /* 0x00000008180d7981 */ /* 0x000ea8000c1e1900 */
[----:B------:R-:W-:Y:S08]  /*0520*/  F2F.F64.F32 R20, R27 ;  /* 0x0000001b00147310 */ /* 0x000ff00000201800 */
[----:B0-----:R-:W-:Y:S08]  /*0530*/  F2F.F64.F32 R16, R16 ;  /* 0x0000001000107310 */ /* 0x001ff00000201800 */
[----:B---3--:R-:W0:Y:S02]  /*0540*/  F2F.F64.F32 R18, R28 ;  /* 0x0000001c00127310 */ /* 0x008e240000201800 */
[----:B0-----:R-:W-:Y:S01]  /*0550*/  DFMA R16, R18, R20, R16 ;  /* 0x000000141210722b */ /* 0x001fe20000000010 */
[----:B------:R-:W-:-:S05]  /*0560*/  IADD3 R20, P0, PT, R24, R4, RZ ;  /* 0x0000000418147210 */ /* 0x000fca0007f1e0ff */
[----:B------:R-:W-:-:S05]  /*0570*/  IMAD.X R21, R25, 0x1, R6, P0 ;  /* 0x0000000119157824 */ /* 0x000fca00000e0606 */
[----:B------:R-:W3:Y:S01]  /*0580*/  LDG.E R27, desc[UR8][R20.64] ;  /* 0x00000008141b7981 */ /* 0x000ee2000c1e1900 */
[----:B------:R-:W-:-:S04]  /*0590*/  IADD3 R18, P0, PT, R20, R4, RZ ;  /* 0x0000000414127210 */ /* 0x000fc80007f1e0ff */
[----:B------:R-:W-:-:S05]  /*05a0*/  IADD3.X R19, PT, PT, R21, R6, RZ, P0, !PT ;  /* 0x0000000615137210 */ /* 0x000fca00007fe4ff */
[----:B------:R0:W3:Y:S02]  /*05b0*/  LDG.E R18, desc[UR8][R18.64] ;  /* 0x0000000812127981 */ /* 0x0000e4000c1e1900 */
[----:B0-----:R-:W0:Y:S08]  /*05c0*/  F2F.F32.F64 R19, R16 ;  /* 0x0000001000137310 */ /* 0x001e300000301000 */
[----:B-----5:R-:W-:Y:S08]  /*05d0*/  F2F.F64.F32 R24, R23 ;  /* 0x0000001700187310 */ /* 0x020ff00000201800 */
[----:B----4-:R-:W-:Y:S08]  /*05e0*/  F2F.F64.F32 R28, R29 ;  /* 0x0000001d001c7310 */ /* 0x010ff00000201800 */
[----:B0-----:R-:W0:Y:S02]  /*05f0*/  F2F.F64.F32 R16, R19 ;  /* 0x0000001300107310 */ /* 0x001e240000201800 */
[----:B0-----:R-:W-:-:S10]  /*0600*/  DFMA R24, R28, R24, R16 ;  /* 0x000000181c18722b */ /* 0x001fd40000000010 */
[----:B------:R-:W0:Y:S08]  /*0610*/  F2F.F32.F64 R24, R24 ;  /* 0x0000001800187310 */ /* 0x000e300000301000 */
[----:B------:R-:W-:Y:S08]  /*0620*/  F2F.F64.F32 R20, R22 ;  /* 0x0000001600147310 */ /* 0x000ff00000201800 */
[----:B--2---:R-:W-:Y:S08]  /*0630*/  F2F.F64.F32 R16, R13 ;  /* 0x0000000d00107310 */ /* 0x004ff00000201800 */
[----:B0-----:R-:W0:Y:S02]  /*0640*/  F2F.F64.F32 R24, R24 ;  /* 0x0000001800187310 */ /* 0x001e240000201800 */
[----:B0-----:R-:W-:-:S10]  /*0650*/  DFMA R20, R16, R20, R24 ;  /* 0x000000141014722b */ /* 0x001fd40000000018 */
[----:B------:R-:W0:Y:S08]  /*0660*/  F2F.F32.F64 R20, R20 ;  /* 0x0000001400147310 */ /* 0x000e300000301000 */
[----:B------:R-:W-:Y:S08]  /*0670*/  F2F.F64.F32 R16, R26 ;  /* 0x0000001a00107310 */ /* 0x000ff00000201800 */
[----:B0-----:R-:W-:Y:S08]  /*0680*/  F2F.F64.F32 R20, R20 ;  /* 0x0000001400147310 */ /* 0x001ff00000201800 */
[----:B------:R-:W-:Y:S01]  /*0690*/  F2F.F64.F32 R14, R14 ;  /* 0x0000000e000e7310 */ /* 0x000fe20000201800 */
[----:B------:R-:W-:-:S04]  /*06a0*/  UIADD3 UR5, UP1, UPT, UR5, -0x8, URZ ;  /* 0xfffffff805057890 */ /* 0x000fc8000ff3e0ff */
[----:B------:R-:W-:Y:S02]  /*06b0*/  UIADD3.X UR7, UPT, UPT, UR7, -0x1, URZ, UP1, !UPT ;  /* 0xffffffff07077890 */ /* 0x000fe40008ffe4ff */
[----:B------:R-:W-:-:S04]  /*06c0*/  UISETP.NE.U32.AND UP1, UPT, UR5, URZ, UPT ;  /* 0x000000ff0500728c */ /* 0x000fc8000bf25070 */
[----:B------:R-:W-:Y:S01]  /*06d0*/  UISETP.NE.AND.EX UP1, UPT, UR7, URZ, UPT, UP1 ;  /* 0x000000ff0700728c */ /* 0x000fe2000bf25310 */
[----:B------:R-:W-:Y:S01]  /*06e0*/  VIADD R0, R0, 0x8 ;  /* 0x0000000800007836 */ /* 0x000fe20000000000 */
[----:B------:R-:W-:Y:S01]  /*06f0*/  LEA R7, R12, R7, 0x3 ;  /* 0x000000070c077211 */ /* 0x000fe200078e18ff */
[----:B---3--:R-:W0:Y:S02]  /*0700*/  F2F.F64.F32 R22, R27 ;  /* 0x0000001b00167310 */ /* 0x008e240000201800 */
[----:B0-----:R-:W-:-:S10]  /*0710*/  DFMA R16, R22, R16, R20 ;  /* 0x000000101610722b */ /* 0x001fd40000000014 */
[----:B------:R-:W0:Y:S08]  /*0720*/  F2F.F32.F64 R16, R16 ;  /* 0x0000001000107310 */ /* 0x000e300000301000 */
[----:B------:R-:W-:Y:S08]  /*0730*/  F2F.F64.F32 R18, R18 ;  /* 0x0000001200127310 */ /* 0x000ff00000201800 */
[----:B0-----:R-:W0:Y:S02]  /*0740*/  F2F.F64.F32 R22, R16 ;  /* 0x0000001000167310 */ /* 0x001e240000201800 */
[----:B0-----:R-:W-:-:S10]  /*0750*/  DFMA R22, R18, R14, R22 ;  /* 0x0000000e1216722b */ /* 0x001fd40000000016 */
[----:B------:R3:W4:Y:S01]  /*0760*/  F2F.F32.F64 R23, R22 ;  /* 0x0000001600177310 */ /* 0x0007220000301000 */
[----:B------:R-:W-:Y:S05]  /*0770*/  BRA.U UP1, `(.L_x_2) ;  /* 0xfffffff901c47547 */ /* 0x000fea000b83ffff */
.L_x_1:
[----:B------:R-:W-:Y:S05]  /*0780*/  BRA.U !UP0, `(.L_x_0) ;  /* 0x0000000508787547 */ /* 0x000fea000b800000 */
[----:B------:R-:W-:Y:S02]  /*0790*/  UISETP.GE.U32.AND UP1, UPT, UR10, 0x4, UPT ;  /* 0x000000040a00788c */ /* 0x000fe4000bf26070 */
[----:B------:R-:W-:Y:S02]  /*07a0*/  ULOP3.LUT UR7, UR6, 0x3, URZ, 0xc0, !UPT ;  /* 0x0000000306077892 */ /* 0x000fe4000f8ec0ff */
[----:B------:R-:W-:Y:S02]  /*07b0*/  UISETP.GE.U32.AND.EX UP1, UPT, URZ, URZ, UPT, UP1 ;  /* 0x000000ffff00728c */ /* 0x000fe4000bf26110 */
[----:B------:R-:W-:-:S04]  /*07c0*/  UISETP.NE.U32.AND UP0, UPT, UR7, URZ, UPT ;  /* 0x000000ff0700728c */ /* 0x000fc8000bf05070 */
[----:B------:R-:W-:-:S03]  /*07d0*/  UISETP.NE.AND.EX UP0, UPT, URZ, URZ, UPT, UP0 ;  /* 0x000000ffff00728c */ /* 0x000fc6000bf05300 */
[----:B------:R-:W-:Y:S08]  /*07e0*/  BRA.U !UP1, `(.L_x_3) ;  /* 0x0000000109ac7547 */ /* 0x000ff0000b800000 */
[----:B------:R-:W0:Y:S01]  /*07f0*/  LDC.64 R6, c[0x0][0x380] ;  /* 0x0000e000ff067b82 */ /* 0x000e220000000a00 */
[----:B------:R-:W-:Y:S02]  /*0800*/  IMAD R9, R12, UR4, R5 ;  /* 0x000000040c097c24 */ /* 0x000fe4000f8e0205 */
[----:B------:R-:W-:-:S05]  /*0810*/  VIADD R13, R2, UR4 ;  /* 0x00000004020d7c36 */ /* 0x000fca0008000000 */
[----:B------:R-:W1:Y:S01]  /*0820*/  LDC.64 R10, c[0x0][0x388] ;  /* 0x0000e200ff0a7b82 */ /* 0x000e620000000a00 */
[----:B0-----:R-:W-:-:S04]  /*0830*/  IMAD.WIDE R6, R9, 0x4, R6 ;  /* 0x0000000409067825 */ /* 0x001fc800078e0206 */
[----:B-1----:R-:W-:Y:S02]  /*0840*/  IMAD.WIDE R10, R13, 0x4, R10 ;  /* 0x000000040d0a7825 */ /* 0x002fe400078e020a */
[----:B------:R-:W2:Y:S04]  /*0850*/  LDG.E R13, desc[UR8][R6.64] ;  /* 0x00000008060d7981 */ /* 0x000ea8000c1e1900 */
[----:B---3--:R-:W3:Y:S01]  /*0860*/  LDG.E R22, desc[UR8][R10.64] ;  /* 0x000000080a167981 */ /* 0x008ee2000c1e1900 */
[--C-:B------:R-:W-:Y:S02]  /*0870*/  SHF.R.S64 R19, RZ, 0x1e, R12.reuse ;  /* 0x0000001eff137819 */ /* 0x100fe4000000100c */
[----:B------:R-:W-:Y:S01]  /*0880*/  SHF.R.S32.HI R15, RZ, 0x1e, R12 ;  /* 0x0000001eff0f7819 */ /* 0x000fe2000001140c */
[----:B------:R-:W5:Y:S01]  /*0890*/  LDG.E R9, desc[UR8][R10.64+0x4] ;  /* 0x000004080a097981 */ /* 0x000f62000c1e1900 */
[----:B------:R-:W-:-:S03]  /*08a0*/  IADD3 R24, P0, PT, R6, R19, RZ ;  /* 0x0000001306187210 */ /* 0x000fc60007f1e0ff */
[----:B------:R-:W5:Y:S01]  /*08b0*/  LDG.E R0, desc[UR8][R10.64+0x8] ;  /* 0x000008080a007981 */ /* 0x000f62000c1e1900 */
[----:B------:R-:W-:-:S03]  /*08c0*/  IADD3.X R25, PT, PT, R7, R15, RZ, P0, !PT ;  /* 0x0000000f07197210 */ /* 0x000fc600007fe4ff */
[----:B------:R-:W5:Y:S04]  /*08d0*/  LDG.E R6, desc[UR8][R10.64+0xc] ;  /* 0x00000c080a067981 */ /* 0x000f68000c1e1900 */
[----:B------:R3:W5:Y:S01]  /*08e0*/  LDG.E R8, desc[UR8][R24.64] ;  /* 0x0000000818087981 */ /* 0x000762000c1e1900 */
[----:B------:R-:W-:-:S05]  /*08f0*/  IADD3 R16, P0, PT, R24, R19, RZ ;  /* 0x0000001318107210 */ /* 0x000fca0007f1e0ff */
[----:B------:R-:W-:-:S05]  /*0900*/  IMAD.X R17, R25, 0x1, R15, P0 ;  /* 0x0000000119117824 */ /* 0x000fca00000e060f */
[----:B------:R0:W5:Y:S01]  /*0910*/  LDG.E R4, desc[UR8][R16.64] ;  /* 0x0000000810047981 */ /* 0x000162000c1e1900 */
[----:B------:R-:W-:-:S04]  /*0920*/  IADD3 R18, P0, PT, R16, R19, RZ ;  /* 0x0000001310127210 */ /* 0x000fc80007f1e0ff */
[----:B------:R-:W-:-:S05]  /*0930*/  IADD3.X R19, PT, PT, R17, R15, RZ, P0, !PT ;  /* 0x0000000f11137210 */ /* 0x000fca00007fe4ff */
[----:B------:R1:W5:Y:S01]  /*0940*/  LDG.E R7, desc[UR8][R18.64] ;  /* 0x0000000812077981 */ /* 0x000362000c1e1900 */
[----:B----4-:R-:W-:Y:S01]  /*0950*/  F2F.F64.F32 R14, R23 ;  /* 0x00000017000e7310 */ /* 0x010fe20000201800 */
[----:B------:R-:W-:-:S07]  /*0960*/  UIADD3 UR4, UPT, UPT, UR4, 0x4, URZ ;  /* 0x0000000404047890 */ /* 0x000fce000fffe0ff */
[----:B--2---:R-:W-:Y:S08]  /*0970*/  F2F.F64.F32 R20, R13 ;  /* 0x0000000d00147310 */ /* 0x004ff00000201800 */
[----:B---3--:R-:W2:Y:S02]  /*0980*/  F2F.F64.F32 R24, R22 ;  /* 0x0000001600187310 */ /* 0x008ea40000201800 */
[----:B--2---:R-:W-:-:S06]  /*0990*/  DFMA R14, R20, R24, R14 ;  /* 0x00000018140e722b */ /* 0x004fcc000000000e */
[----:B------:R-:W2:Y:S08]  /*09a0*/  F2F.F32.F64 R24, R14 ;  /* 0x0000000e00187310 */ /* 0x000eb00000301000 */
[----:B-----5:R-:W-:Y:S08]  /*09b0*/  F2F.F64.F32 R20, R9 ;  /* 0x0000000900147310 */ /* 0x020ff00000201800 */
[----:B--2---:R-:W-:Y:S08]  /*09c0*/  F2F.F64.F32 R24, R24 ;  /* 0x0000001800187310 */ /* 0x004ff00000201800 */
[----:B0-----:R-:W0:Y:S02]  /*09d0*/  F2F.F64.F32 R16, R8 ;  /* 0x0000000800107310 */ /* 0x001e240000201800 */
[----:B0-----:R-:W-:-:S10]  /*09e0*/  DFMA R16, R16, R20, R24 ;  /* 0x000000141010722b */ /* 0x001fd40000000018 */
[----:B------:R-:W0:Y:S08]  /*09f0*/  F2F.F32.F64 R16, R16 ;  /* 0x0000001000107310 */ /* 0x000e300000301000 */
[----:B-1----:R-:W-:Y:S08]  /*0a00*/  F2F.F64.F32 R18, R0 ;  /* 0x0000000000127310 */ /* 0x002ff00000201800 */
[----:B------:R-:W-:Y:S08]  /*0a10*/  F2F.F64.F32 R10, R4 ;  /* 0x00000004000a7310 */ /* 0x000ff00000201800 */
[----:B0-----:R-:W0:Y:S02]  /*0a20*/  F2F.F64.F32 R20, R16 ;  /* 0x0000001000147310 */ /* 0x001e240000201800 */
[----:B0-----:R-:W-:-:S10]  /*0a30*/  DFMA R10, R10, R18, R20 ;  /* 0x000000120a0a722b */ /* 0x001fd40000000014 */
[----:B------:R-:W0:Y:S08]  /*0a40*/  F2F.F32.F64 R10, R10 ;  /* 0x0000000a000a7310 */ /* 0x000e300000301000 */
[----:B------:R-:W-:Y:S08]  /*0a50*/  F2F.F64.F32 R18, R6 ;  /* 0x0000000600127310 */ /* 0x000ff00000201800 */
[----:B------:R-:W-:Y:S08]  /*0a60*/  F2F.F64.F32 R14, R7 ;  /* 0x00000007000e7310 */ /* 0x000ff00000201800 */
[----:B0-----:R-:W0:Y:S02]  /*0a70*/  F2F.F64.F32 R20, R10 ;  /* 0x0000000a00147310 */ /* 0x001e240000201800 */
[----:B0-----:R-:W-:-:S06]  /*0a80*/  DFMA R14, R14, R18, R20 ;  /* 0x000000120e0e722b */ /* 0x001fcc0000000014 */
[----:B------:R0:W1:Y:S05]  /*0a90*/  F2F.F32.F64 R23, R14 ;  /* 0x0000000e00177310 */ /* 0x00006a0000301000 */
.L_x_3:
[----:B------:R-:W-:Y:S05]  /*0aa0*/  BRA.U !UP0, `(.L_x_0) ;  /* 0x0000000108b07547 */ /* 0x000fea000b800000 */
[----:B------:R-:W-:Y:S02]  /*0ab0*/  UISETP.NE.U32.AND UP1, UPT, UR7, 0x1, UPT ;  /* 0x000000010700788c */ /* 0x000fe4000bf25070 */
[----:B------:R-:W-:Y:S02]  /*0ac0*/  ULOP3.LUT UR5, UR6, 0x1, URZ, 0xc0, !UPT ;  /* 0x0000000106057892 */ /* 0x000fe4000f8ec0ff */
[----:B------:R-:W-:Y:S02]  /*0ad0*/  UISETP.NE.AND.EX UP1, UPT, URZ, URZ, UPT, UP1 ;  /* 0x000000ffff00728c */ /* 0x000fe4000bf25310 */
[----:B------:R-:W-:-:S04]  /*0ae0*/  UISETP.NE.U32.AND UP0, UPT, UR5, 0x1, UPT ;  /* 0x000000010500788c */ /* 0x000fc8000bf05070 */
[----:B------:R-:W-:-:S03]  /*0af0*/  UISETP.NE.U32.AND.EX UP0, UPT, URZ, URZ, UPT, UP0 ;  /* 0x000000ffff00728c */ /* 0x000fc6000bf05100 */
[----:B------:R-:W-:Y:S08]  /*0b00*/  BRA.U !UP1, `(.L_x_4) ;  /* 0x0000000109607547 */ /* 0x000ff0000b800000 */
[----:B------:R-:W2:Y:S01]  /*0b10*/  LDC.64 R6, c[0x0][0x380] ;  /* 0x0000e000ff067b82 */ /* 0x000ea20000000a00 */
[----:B------:R-:W-:Y:S02]  /*0b20*/  IMAD R11, R12, UR4, R5 ;  /* 0x000000040c0b7c24 */ /* 0x000fe4000f8e0205 */
[----:B------:R-:W-:-:S05]  /*0b30*/  VIADD R13, R2, UR4 ;  /* 0x00000004020d7c36 */ /* 0x000fca0008000000 */
[----:B------:R-:W5:Y:S01]  /*0b40*/  LDC.64 R8, c[0x0][0x388] ;  /* 0x0000e200ff087b82 */ /* 0x000f620000000a00 */
[----:B--2---:R-:W-:-:S05]  /*0b50*/  IMAD.WIDE R6, R11, 0x4, R6 ;  /* 0x000000040b067825 */ /* 0x004fca00078e0206 */
[----:B------:R-:W2:Y:S01]  /*0b60*/  LDG.E R0, desc[UR8][R6.64] ;  /* 0x0000000806007981 */ /* 0x000ea2000c1e1900 */
[----:B-----5:R-:W-:-:S05]  /*0b70*/  IMAD.WIDE R10, R13, 0x4, R8 ;  /* 0x000000040d0a7825 */ /* 0x020fca00078e0208 */
[----:B------:R-:W0:Y:S01]  /*0b80*/  LDG.E R4, desc[UR8][R10.64] ;  /* 0x000000080a047981 */ /* 0x000e22000c1e1900 */
[----:B------:R-:W-:-:S03]  /*0b90*/  SHF.R.S64 R19, RZ, 0x1e, R12 ;  /* 0x0000001eff137819 */ /* 0x000fc6000000100c */
[----:B------:R-:W5:Y:S01]  /*0ba0*/  LDG.E R13, desc[UR8][R10.64+0x4] ;  /* 0x000004080a0d7981 */ /* 0x000f62000c1e1900 */
[----:B------:R-:W-:-:S04]  /*0bb0*/  IADD3 R18, P0, PT, R6, R19, RZ ;  /* 0x0000001306127210 */ /* 0x000fc80007f1e0ff */
[----:B------:R-:W-:-:S05]  /*0bc0*/  LEA.HI.X.SX32 R19, R12, R7, 0x2, P0 ;  /* 0x000000070c137211 */ /* 0x000fca00000f16ff */
[----:B------:R-:W3:Y:S01]  /*0bd0*/  LDG.E R18, desc[UR8][R18.64] ;  /* 0x0000000812127981 */ /* 0x000ee2000c1e1900 */
[----:B-1--4-:R-:W-:Y:S01]  /*0be0*/  F2F.F64.F32 R16, R23 ;  /* 0x0000001700107310 */ /* 0x012fe20000201800 */
[----:B------:R-:W-:-:S07]  /*0bf0*/  UIADD3 UR4, UPT, UPT, UR4, 0x2, URZ ;  /* 0x0000000204047890 */ /* 0x000fce000fffe0ff */
[----:B--2---:R-:W-:Y:S08]  /*0c00*/  F2F.F64.F32 R8, R0 ;  /* 0x0000000000087310 */ /* 0x004ff00000201800 */
[----:B0-----:R-:W0:Y:S02]  /*0c10*/  F2F.F64.F32 R14, R4 ;  /* 0x00000004000e7310 */ /* 0x001e240000201800 */
[----:B0-----:R-:W-:-:S10]  /*0c20*/  DFMA R8, R8, R14, R16 ;  /* 0x0000000e0808722b */ /* 0x001fd40000000010 */
[----:B------:R-:W0:Y:S08]  /*0c30*/  F2F.F32.F64 R8, R8 ;  /* 0x0000000800087310 */ /* 0x000e300000301000 */
[----:B-----5:R-:W-:Y:S08]  /*0c40*/  F2F.F64.F32 R14, R13 ;  /* 0x0000000d000e7310 */ /* 0x020ff00000201800 */
[----:B0-----:R-:W-:Y:S08]  /*0c50*/  F2F.F64.F32 R16, R8 ;  /* 0x0000000800107310 */ /* 0x001ff00000201800 */
[----:B---3--:R-:W0:Y:S02]  /*0c60*/  F2F.F64.F32 R6, R18 ;  /* 0x0000001200067310 */ /* 0x008e240000201800 */
[----:B0-----:R-:W-:-:S06]  /*0c70*/  DFMA R6, R6, R14, R16 ;  /* 0x0000000e0606722b */ /* 0x001fcc0000000010 */
[----:B------:R2:W0:Y:S05]  /*0c80*/  F2F.F32.F64 R23, R6 ;  /* 0x0000000600177310 */ /* 0x00042a0000301000 */
.L_x_4:
[----:B------:R-:W-:Y:S05]  /*0c90*/  BRA.U UP0, `(.L_x_0) ;  /* 0x0000000100347547 */ /* 0x000fea000b800000 */
[----:B--2---:R-:W2:Y:S01]  /*0ca0*/  LDC.64 R6, c[0x0][0x380] ;  /* 0x0000e000ff067b82 */ /* 0x004ea20000000a00 */
[----:B------:R-:W-:Y:S01]  /*0cb0*/  IADD3 R13, PT, PT, R2, UR4, RZ ;  /* 0x00000004020d7c10 */ /* 0x000fe2000fffe0ff */
[----:B------:R-:W-:-:S06]  /*0cc0*/  IMAD R9, R12, UR4, R5 ;  /* 0x000000040c097c24 */ /* 0x000fcc000f8e0205 */
[----:B------:R-:W5:Y:S01]  /*0cd0*/  LDC.64 R10, c[0x0][0x388] ;  /* 0x0000e200ff0a7b82 */ /* 0x000f620000000a00 */
[----:B--2---:R-:W-:-:S06]  /*0ce0*/  IMAD.WIDE R6, R9, 0x4, R6 ;  /* 0x0000000409067825 */ /* 0x004fcc00078e0206 */
[----:B------:R-:W2:Y:S01]  /*0cf0*/  LDG.E R6, desc[UR8][R6.64] ;  /* 0x0000000806067981 */ /* 0x000ea2000c1e1900 */
[----:B-----5:R-:W-:-:S06]  /*0d00*/  IMAD.WIDE R10, R13, 0x4, R10 ;  /* 0x000000040d0a7825 */ /* 0x020fcc00078e020a */
[----:B------:R-:W5:Y:S01]  /*0d10*/  LDG.E R10, desc[UR8][R10.64] ;  /* 0x000000080a0a7981 */ /* 0x000f62000c1e1900 */
[----:B01--4-:R-:W-:Y:S08]  /*0d20*/  F2F.F64.F32 R16, R23 ;  /* 0x0000001700107310 */ /* 0x013ff00000201800 */
[----:B--2---:R-:W-:Y:S08]  /*0d30*/  F2F.F64.F32 R8, R6 ;  /* 0x0000000600087310 */ /* 0x004ff00000201800 */
[----:B-----5:R-:W0:Y:S02]  /*0d40*/  F2F.F64.F32 R14, R10 ;  /* 0x0000000a000e7310 */ /* 0x020e240000201800 */
[----:B0-----:R-:W-:-:S06]  /*0d50*/  DFMA R8, R8, R14, R16 ;  /* 0x0000000e0808722b */ /* 0x001fcc0000000010 */
[----:B------:R0:W1:Y:S05]  /*0d60*/  F2F.F32.F64 R23, R8 ;  /* 0x0000000800177310 */ /* 0x00006a0000301000 */
.L_x_0:
[----:B--2---:R-:W2:Y:S01]  /*0d70*/  LDC.64 R6, c[0x0][0x390] ;  /* 0x0000e400ff067b82 */ /* 0x004ea20000000a00 */
[----:B------:R-:W-:-:S04]  /*0d80*/  IMAD R3, R3, R12, R5 ;  /* 0x0000000c03037224 */ /* 0x000fc800078e0205 */
[----:B--2---:R-:W-:-:S05]  /*0d90*/  IMAD.WIDE R2, R3, 0x4, R6 ;  /* 0x0000000403027825 */ /* 0x004fca00078e0206 */
[----:B01--4-:R-:W-:Y:S01]  /*0da0*/  STG.E desc[UR8][R2.64], R23 ;  /* 0x0000001702007986 */ /* 0x013fe2000c101908 */
[----:B------:R-:W-:Y:S05]  /*0db0*/  EXIT ;  /* 0x000000000000794d */ /* 0x000fea0003800000 */
.L_x_5:
[----:B------:R-:W-:-:S00]  /*0dc0*/  BRA `(.L_x_5) ;  /* 0xfffffffc00fc7947 */ /* 0x000fc0000383ffff */
[----:B------:R-:W-:-:S00]  /*0dd0*/  NOP ;  /* 0x0000000000007918 */ /* 0x000fc00000000000 */
        /* <DEDUP_REMOVED lines=10> */
.L_x_6:


//--------------------- .nv.shared.reserved.0     --------------------------
	.section	.nv.shared.reserved.0,"aw",@nobits
	.weak		__nv_reservedSMEM_offset_0_alias
	.size		__nv_reservedSMEM_offset_0_alias, 0, 64
	.other		__nv_reservedSMEM_offset_0_alias,@"STO_CUDA_RESERVED_SHARED STV_DEFAULT"
__nv_reservedSMEM_offset_0_alias:
	.zero		0
	.zero		64


//--------------------- .nv.constant0._Z24cuda_simple_dgemm_kernelPKfS0_Pfmmm --------------------------
	.section	.nv.constant0._Z24cuda_simple_dgemm_kernelPKfS0_Pfmmm,"a",@progbits
	.sectionflags	@""
	.align	4
.nv.constant0._Z24cuda_simple_dgemm_kernelPKfS0_Pfmmm:
	.zero		944


//--------------------- SYMBOLS --------------------------

	.type		.nv.reservedSmem.offset0,@object
	.size		.nv.reservedSmem.offset0,0x4
